//
// Generated by NVIDIA NVVM Compiler
//
// Compiler Build ID: CL-36424714
// Cuda compilation tools, release 13.0, V13.0.88
// Based on NVVM 20.0.0
//

.version 9.0
.target sm_100
.address_size 64

	// .globl	_Z6color1PiS_S_S_S_S_iii

.visible .entry _Z6color1PiS_S_S_S_S_iii(
	.param .u64 .ptr .align 1 _Z6color1PiS_S_S_S_S_iii_param_0,
	.param .u64 .ptr .align 1 _Z6color1PiS_S_S_S_S_iii_param_1,
	.param .u64 .ptr .align 1 _Z6color1PiS_S_S_S_S_iii_param_2,
	.param .u64 .ptr .align 1 _Z6color1PiS_S_S_S_S_iii_param_3,
	.param .u64 .ptr .align 1 _Z6color1PiS_S_S_S_S_iii_param_4,
	.param .u64 .ptr .align 1 _Z6color1PiS_S_S_S_S_iii_param_5,
	.param .u32 _Z6color1PiS_S_S_S_S_iii_param_6,
	.param .u32 _Z6color1PiS_S_S_S_S_iii_param_7,
	.param .u32 _Z6color1PiS_S_S_S_S_iii_param_8
)
{
	.reg .pred 	%p<24>;
	.reg .b32 	%r<88>;
	.reg .b64 	%rd<44>;

	ld.param.u64 	%rd9, [_Z6color1PiS_S_S_S_S_iii_param_0];
	ld.param.u64 	%rd11, [_Z6color1PiS_S_S_S_S_iii_param_1];
	ld.param.u64 	%rd12, [_Z6color1PiS_S_S_S_S_iii_param_2];
	ld.param.u64 	%rd13, [_Z6color1PiS_S_S_S_S_iii_param_3];
	ld.param.u64 	%rd14, [_Z6color1PiS_S_S_S_S_iii_param_4];
	ld.param.u64 	%rd10, [_Z6color1PiS_S_S_S_S_iii_param_5];
	ld.param.u32 	%r34, [_Z6color1PiS_S_S_S_S_iii_param_7];
	ld.param.u32 	%r72, [_Z6color1PiS_S_S_S_S_iii_param_8];
	cvta.to.global.u64 	%rd1, %rd12;
	cvta.to.global.u64 	%rd2, %rd14;
	cvta.to.global.u64 	%rd3, %rd11;
	cvta.to.global.u64 	%rd4, %rd13;
	mov.u32 	%r36, %ctaid.x;
	mov.u32 	%r37, %ntid.x;
	mov.u32 	%r38, %tid.x;
	mad.lo.s32 	%r1, %r36, %r37, %r38;
	setp.ge.s32 	%p1, %r1, %r34;
	@%p1 bra 	$L__BB0_22;
	mul.wide.s32 	%rd15, %r1, 4;
	add.s64 	%rd16, %rd4, %rd15;
	ld.global.u32 	%r39, [%rd16];
	setp.ne.s32 	%p2, %r39, -1;
	@%p2 bra 	$L__BB0_22;
	cvta.to.global.u64 	%rd17, %rd9;
	add.s64 	%rd5, %rd17, %rd15;
	ld.global.u32 	%r2, [%rd5];
	add.s32 	%r40, %r1, 1;
	setp.ge.s32 	%p3, %r40, %r34;
	@%p3 bra 	$L__BB0_4;
	ld.global.u32 	%r72, [%rd5+4];
$L__BB0_4:
	setp.ge.s32 	%p4, %r2, %r72;
	mov.b32 	%r76, -1;
	@%p4 bra 	$L__BB0_21;
	add.s32 	%r5, %r72, -1;
	sub.s32 	%r6, %r72, %r2;
	and.b32  	%r7, %r6, 3;
	sub.s32 	%r44, %r2, %r72;
	setp.gt.u32 	%p5, %r44, -4;
	mov.b32 	%r76, -1;
	mov.u32 	%r81, %r2;
	@%p5 bra 	$L__BB0_16;
	add.s64 	%rd6, %rd3, 8;
	and.b32  	%r46, %r6, -4;
	neg.s32 	%r73, %r46;
	mov.b32 	%r76, -1;
	mov.u32 	%r81, %r2;
$L__BB0_7:
	setp.eq.s32 	%p6, %r2, %r5;
	mul.wide.s32 	%rd19, %r81, 4;
	add.s64 	%rd7, %rd6, %rd19;
	ld.global.u32 	%r47, [%rd7+-8];
	mul.wide.s32 	%rd20, %r47, 4;
	add.s64 	%rd21, %rd4, %rd20;
	ld.global.u32 	%r48, [%rd21];
	setp.ne.s32 	%p7, %r48, -1;
	or.pred  	%p8, %p7, %p6;
	@%p8 bra 	$L__BB0_9;
	mov.b32 	%r49, 1;
	st.global.u32 	[%rd2], %r49;
	ld.global.u32 	%r50, [%rd7+-8];
	mul.wide.s32 	%rd22, %r50, 4;
	add.s64 	%rd23, %rd1, %rd22;
	ld.global.u32 	%r51, [%rd23];
	max.s32 	%r76, %r51, %r76;
$L__BB0_9:
	ld.global.u32 	%r52, [%rd7+-4];
	mul.wide.s32 	%rd24, %r52, 4;
	add.s64 	%rd25, %rd4, %rd24;
	ld.global.u32 	%r53, [%rd25];
	setp.ne.s32 	%p10, %r53, -1;
	or.pred  	%p11, %p10, %p6;
	@%p11 bra 	$L__BB0_11;
	mov.b32 	%r54, 1;
	st.global.u32 	[%rd2], %r54;
	ld.global.u32 	%r55, [%rd7+-4];
	mul.wide.s32 	%rd26, %r55, 4;
	add.s64 	%rd27, %rd1, %rd26;
	ld.global.u32 	%r56, [%rd27];
	max.s32 	%r76, %r56, %r76;
$L__BB0_11:
	ld.global.u32 	%r57, [%rd7];
	mul.wide.s32 	%rd28, %r57, 4;
	add.s64 	%rd29, %rd4, %rd28;
	ld.global.u32 	%r58, [%rd29];
	setp.ne.s32 	%p13, %r58, -1;
	or.pred  	%p14, %p13, %p6;
	@%p14 bra 	$L__BB0_13;
	mov.b32 	%r59, 1;
	st.global.u32 	[%rd2], %r59;
	ld.global.u32 	%r60, [%rd7];
	mul.wide.s32 	%rd30, %r60, 4;
	add.s64 	%rd31, %rd1, %rd30;
	ld.global.u32 	%r61, [%rd31];
	max.s32 	%r76, %r61, %r76;
$L__BB0_13:
	ld.global.u32 	%r62, [%rd7+4];
	mul.wide.s32 	%rd32, %r62, 4;
	add.s64 	%rd33, %rd4, %rd32;
	ld.global.u32 	%r63, [%rd33];
	setp.ne.s32 	%p16, %r63, -1;
	or.pred  	%p17, %p16, %p6;
	@%p17 bra 	$L__BB0_15;
	mov.b32 	%r64, 1;
	st.global.u32 	[%rd2], %r64;
	ld.global.u32 	%r65, [%rd7+4];
	mul.wide.s32 	%rd34, %r65, 4;
	add.s64 	%rd35, %rd1, %rd34;
	ld.global.u32 	%r66, [%rd35];
	max.s32 	%r76, %r66, %r76;
$L__BB0_15:
	add.s32 	%r81, %r81, 4;
	add.s32 	%r73, %r73, 4;
	setp.ne.s32 	%p18, %r73, 0;
	@%p18 bra 	$L__BB0_7;
$L__BB0_16:
	setp.eq.s32 	%p19, %r7, 0;
	@%p19 bra 	$L__BB0_21;
	neg.s32 	%r83, %r7;
$L__BB0_18:
	.pragma "nounroll";
	setp.eq.s32 	%p20, %r2, %r5;
	mul.wide.s32 	%rd36, %r81, 4;
	add.s64 	%rd8, %rd3, %rd36;
	ld.global.u32 	%r67, [%rd8];
	mul.wide.s32 	%rd37, %r67, 4;
	add.s64 	%rd38, %rd4, %rd37;
	ld.global.u32 	%r68, [%rd38];
	setp.ne.s32 	%p21, %r68, -1;
	or.pred  	%p22, %p21, %p20;
	@%p22 bra 	$L__BB0_20;
	mov.b32 	%r69, 1;
	st.global.u32 	[%rd2], %r69;
	ld.global.u32 	%r70, [%rd8];
	mul.wide.s32 	%rd39, %r70, 4;
	add.s64 	%rd40, %rd1, %rd39;
	ld.global.u32 	%r71, [%rd40];
	max.s32 	%r76, %r71, %r76;
$L__BB0_20:
	add.s32 	%r81, %r81, 1;
	add.s32 	%r83, %r83, 1;
	setp.ne.s32 	%p23, %r83, 0;
	@%p23 bra 	$L__BB0_18;
$L__BB0_21:
	cvta.to.global.u64 	%rd41, %rd10;
	add.s64 	%rd43, %rd41, %rd15;
	st.global.u32 	[%rd43], %r76;
$L__BB0_22:
	ret;

}
	// .globl	_Z6color2PiS_S_iii
.visible .entry _Z6color2PiS_S_iii(
	.param .u64 .ptr .align 1 _Z6color2PiS_S_iii_param_0,
	.param .u64 .ptr .align 1 _Z6color2PiS_S_iii_param_1,
	.param .u64 .ptr .align 1 _Z6color2PiS_S_iii_param_2,
	.param .u32 _Z6color2PiS_S_iii_param_3,
	.param .u32 _Z6color2PiS_S_iii_param_4,
	.param .u32 _Z6color2PiS_S_iii_param_5
)
{
	.reg .pred 	%p<4>;
	.reg .b32 	%r<10>;
	.reg .b64 	%rd<12>;

	ld.param.u64 	%rd2, [_Z6color2PiS_S_iii_param_0];
	ld.param.u64 	%rd3, [_Z6color2PiS_S_iii_param_1];
	ld.param.u64 	%rd4, [_Z6color2PiS_S_iii_param_2];
	ld.param.u32 	%r2, [_Z6color2PiS_S_iii_param_3];
	ld.param.u32 	%r3, [_Z6color2PiS_S_iii_param_4];
	mov.u32 	%r4, %ctaid.x;
	mov.u32 	%r5, %ntid.x;
	mov.u32 	%r6, %tid.x;
	mad.lo.s32 	%r1, %r4, %r5, %r6;
	setp.ge.s32 	%p1, %r1, %r3;
	@%p1 bra 	$L__BB1_4;
	cvta.to.global.u64 	%rd5, %rd3;
	mul.wide.s32 	%rd6, %r1, 4;
	add.s64 	%rd1, %rd5, %rd6;
	ld.global.u32 	%r7, [%rd1];
	setp.ne.s32 	%p2, %r7, -1;
	@%p2 bra 	$L__BB1_4;
	cvta.to.global.u64 	%rd7, %rd2;
	add.s64 	%rd9, %rd7, %rd6;
	ld.global.u32 	%r8, [%rd9];
	cvta.to.global.u64 	%rd10, %rd4;
	add.s64 	%rd11, %rd10, %rd6;
	ld.global.u32 	%r9, [%rd11];
	setp.lt.s32 	%p3, %r8, %r9;
	@%p3 bra 	$L__BB1_4;
	st.global.u32 	[%rd1], %r2;
$L__BB1_4:
	ret;

}


// ===== COMPILED SASS (sm_100) =====

	.target	sm_100

	.elftype	@"ET_EXEC"


//--------------------- .note.nv.tkinfo           --------------------------
	.section	.note.nv.tkinfo,"",@"SHT_NOTE"
	.sectionflags	@"SHF_NOTE_NV_TKINFO"
	.tkinfo
        /*0018*/ 	.word	0x00000002
        /*0030*/ 	.string	""
        /*0030*/ 	.string	"ptxas"
        /*0030*/ 	.string	"Cuda compilation tools, release 13.0, V13.0.88"
        /*0030*/ 	.string	"Build cuda_13.0.r13.0/compiler.36424714_0"
        /*0030*/ 	.string	"-arch sm_100 -m 64 "



//--------------------- .note.nv.cuinfo           --------------------------
	.section	.note.nv.cuinfo,"",@"SHT_NOTE"
	.sectionflags	@"SHF_NOTE_NV_CUINFO"
        /*0018*/ 	.short	0x0002
        /*001a*/ 	.short	0x0064
        /*001c*/ 	.short	0x0082
	.zero		2


//--------------------- .nv.info                  --------------------------
	.section	.nv.info,"",@"SHT_CUDA_INFO"
	.align	4


	//----- nvinfo : EIATTR_REGCOUNT
	.align		4
        /*0000*/ 	.byte	0x04, 0x2f
        /*0002*/ 	.short	(.L_1 - .L_0)
	.align		4
.L_0:
        /*0004*/ 	.word	index@(_Z6color1PiS_S_S_S_S_iii)
        /*0008*/ 	.word	0x00000020


	//----- nvinfo : EIATTR_FRAME_SIZE
	.align		4
.L_1:
        /*000c*/ 	.byte	0x04, 0x11
        /*000e*/ 	.short	(.L_3 - .L_2)
	.align		4
.L_2:
        /*0010*/ 	.word	index@(_Z6color1PiS_S_S_S_S_iii)
        /*0014*/ 	.word	0x00000000


	//----- nvinfo : EIATTR_REGCOUNT
	.align		4
.L_3:
        /*0018*/ 	.byte	0x04, 0x2f
        /*001a*/ 	.short	(.L_5 - .L_4)
	.align		4
.L_4:
        /*001c*/ 	.word	index@(_Z6color2PiS_S_iii)
        /*0020*/ 	.word	0x0000000c


	//----- nvinfo : EIATTR_FRAME_SIZE
	.align		4
.L_5:
        /*0024*/ 	.byte	0x04, 0x11
        /*0026*/ 	.short	(.L_7 - .L_6)
	.align		4
.L_6:
        /*0028*/ 	.word	index@(_Z6color2PiS_S_iii)
        /*002c*/ 	.word	0x00000000


	//----- nvinfo : EIATTR_MIN_STACK_SIZE
	.align		4
.L_7:
        /*0030*/ 	.byte	0x04, 0x12
        /*0032*/ 	.short	(.L_9 - .L_8)
	.align		4
.L_8:
        /*0034*/ 	.word	index@(_Z6color2PiS_S_iii)
        /*0038*/ 	.word	0x00000000


	//----- nvinfo : EIATTR_MIN_STACK_SIZE
	.align		4
.L_9:
        /*003c*/ 	.byte	0x04, 0x12
        /*003e*/ 	.short	(.L_11 - .L_10)
	.align		4
.L_10:
        /*0040*/ 	.word	index@(_Z6color1PiS_S_S_S_S_iii)
        /*0044*/ 	.word	0x00000000
.L_11:


//--------------------- .nv.compat                --------------------------
	.section	.nv.compat,"",@"SHT_CUDA_COMPAT_INFO"
	.align	4
        /*0000*/ 	.byte	0x02, 0x09, 0x00, 0x00, 0x02, 0x02, 0x01, 0x00, 0x02, 0x05, 0x05, 0x00, 0x03, 0x07, 0x01, 0x01
        /*0010*/ 	.byte	0x02, 0x03, 0x00, 0x00, 0x02, 0x06, 0x01, 0x00, 0x04, 0x0b, 0x08, 0x00, 0x09, 0x00, 0x00, 0x00
        /*0020*/ 	.byte	0x00, 0x00, 0x00, 0x00


//--------------------- .nv.info._Z6color2PiS_S_iii --------------------------
	.section	.nv.info._Z6color2PiS_S_iii,"",@"SHT_CUDA_INFO"
	.sectionflags	@""
	.align	4


	//----- nvinfo : EIATTR_CUDA_API_VERSION
	.align		4
        /*0000*/ 	.byte	0x04, 0x37
        /*0002*/ 	.short	(.L_13 - .L_12)
.L_12:
        /*0004*/ 	.word	0x00000082


	//----- nvinfo : EIATTR_KPARAM_INFO
	.align		4
.L_13:
        /*0008*/ 	.byte	0x04, 0x17
        /*000a*/ 	.short	(.L_15 - .L_14)
.L_14:
        /*000c*/ 	.word	0x00000000
        /*0010*/ 	.short	0x0005
        /*0012*/ 	.short	0x0020
        /*0014*/ 	.byte	0x00, 0xf0, 0x11, 0x00


	//----- nvinfo : EIATTR_KPARAM_INFO
	.align		4
.L_15:
        /*0018*/ 	.byte	0x04, 0x17
        /*001a*/ 	.short	(.L_17 - .L_16)
.L_16:
        /*001c*/ 	.word	0x00000000
        /*0020*/ 	.short	0x0004
        /*0022*/ 	.short	0x001c
        /*0024*/ 	.byte	0x00, 0xf0, 0x11, 0x00


	//----- nvinfo : EIATTR_KPARAM_INFO
	.align		4
.L_17:
        /*0028*/ 	.byte	0x04, 0x17
        /*002a*/ 	.short	(.L_19 - .L_18)
.L_18:
        /*002c*/ 	.word	0x00000000
        /*0030*/ 	.short	0x0003
        /*0032*/ 	.short	0x0018
        /*0034*/ 	.byte	0x00, 0xf0, 0x11, 0x00


	//----- nvinfo : EIATTR_KPARAM_INFO
	.align		4
.L_19:
        /*0038*/ 	.byte	0x04, 0x17
        /*003a*/ 	.short	(.L_21 - .L_20)
.L_20:
        /*003c*/ 	.word	0x00000000
        /*0040*/ 	.short	0x0002
        /*0042*/ 	.short	0x0010
        /*0044*/ 	.byte	0x00, 0xf5, 0x21, 0x00


	//----- nvinfo : EIATTR_KPARAM_INFO
	.align		4
.L_21:
        /*0048*/ 	.byte	0x04, 0x17
        /*004a*/ 	.short	(.L_23 - .L_22)
.L_22:
        /*004c*/ 	.word	0x00000000
        /*0050*/ 	.short	0x0001
        /*0052*/ 	.short	0x0008
        /*0054*/ 	.byte	0x00, 0xf5, 0x21, 0x00


	//----- nvinfo : EIATTR_KPARAM_INFO
	.align		4
.L_23:
        /*0058*/ 	.byte	0x04, 0x17
        /*005a*/ 	.short	(.L_25 - .L_24)
.L_24:
        /*005c*/ 	.word	0x00000000
        /*0060*/ 	.short	0x0000
        /*0062*/ 	.short	0x0000
        /*0064*/ 	.byte	0x00, 0xf5, 0x21, 0x00


	//----- nvinfo : EIATTR_SPARSE_MMA_MASK
	.align		4
.L_25:
        /*0068*/ 	.byte	0x03, 0x50
        /*006a*/ 	.short	0x0000


	//----- nvinfo : EIATTR_MAXREG_COUNT
	.align		4
        /*006c*/ 	.byte	0x03, 0x1b
        /*006e*/ 	.short	0x00ff


	//----- nvinfo : EIATTR_MERCURY_ISA_VERSION
	.align		4
        /*0070*/ 	.byte	0x03, 0x5f
        /*0072*/ 	.short	0x0101


	//----- nvinfo : EIATTR_VRC_CTA_INIT_COUNT
	.align		4
        /*0074*/ 	.byte	0x02, 0x4a
	.zero		1
	.zero		1


	//----- nvinfo : EIATTR_EXIT_INSTR_OFFSETS
	.align		4
        /*0078*/ 	.byte	0x04, 0x1c
        /*007a*/ 	.short	(.L_27 - .L_26)


	//   ....[0]....
.L_26:
        /*007c*/ 	.word	0x00000070


	//   ....[1]....
        /*0080*/ 	.word	0x000000d0


	//   ....[2]....
        /*0084*/ 	.word	0x00000150


	//   ....[3]....
        /*0088*/ 	.word	0x00000180


	//----- nvinfo : EIATTR_CBANK_PARAM_SIZE
	.align		4
.L_27:
        /*008c*/ 	.byte	0x03, 0x19
        /*008e*/ 	.short	0x0024


	//----- nvinfo : EIATTR_PARAM_CBANK
	.align		4
        /*0090*/ 	.byte	0x04, 0x0a
        /*0092*/ 	.short	(.L_29 - .L_28)
	.align		4
.L_28:
        /*0094*/ 	.word	index@(.nv.constant0._Z6color2PiS_S_iii)
        /*0098*/ 	.short	0x0380
        /*009a*/ 	.short	0x0024


	//----- nvinfo : EIATTR_SW_WAR
	.align		4
.L_29:
        /*009c*/ 	.byte	0x04, 0x36
        /*009e*/ 	.short	(.L_31 - .L_30)
.L_30:
        /*00a0*/ 	.word	0x00000008
.L_31:


//--------------------- .nv.info._Z6color1PiS_S_S_S_S_iii --------------------------
	.section	.nv.info._Z6color1PiS_S_S_S_S_iii,"",@"SHT_CUDA_INFO"
	.sectionflags	@""
	.align	4


	//----- nvinfo : EIATTR_CUDA_API_VERSION
	.align		4
        /*0000*/ 	.byte	0x04, 0x37
        /*0002*/ 	.short	(.L_33 - .L_32)
.L_32:
        /*0004*/ 	.word	0x00000082


	//----- nvinfo : EIATTR_KPARAM_INFO
	.align		4
.L_33:
        /*0008*/ 	.byte	0x04, 0x17
        /*000a*/ 	.short	(.L_35 - .L_34)
.L_34:
        /*000c*/ 	.word	0x00000000
        /*0010*/ 	.short	0x0008
        /*0012*/ 	.short	0x0038
        /*0014*/ 	.byte	0x00, 0xf0, 0x11, 0x00


	//----- nvinfo : EIATTR_KPARAM_INFO
	.align		4
.L_35:
        /*0018*/ 	.byte	0x04, 0x17
        /*001a*/ 	.short	(.L_37 - .L_36)
.L_36:
        /*001c*/ 	.word	0x00000000
        /*0020*/ 	.short	0x0007
        /*0022*/ 	.short	0x0034
        /*0024*/ 	.byte	0x00, 0xf0, 0x11, 0x00


	//----- nvinfo : EIATTR_KPARAM_INFO
	.align		4
.L_37:
        /*0028*/ 	.byte	0x04, 0x17
        /*002a*/ 	.short	(.L_39 - .L_38)
.L_38:
        /*002c*/ 	.word	0x00000000
        /*0030*/ 	.short	0x0006
        /*0032*/ 	.short	0x0030
        /*0034*/ 	.byte	0x00, 0xf0, 0x11, 0x00


	//----- nvinfo : EIATTR_KPARAM_INFO
	.align		4
.L_39:
        /*0038*/ 	.byte	0x04, 0x17
        /*003a*/ 	.short	(.L_41 - .L_40)
.L_40:
        /*003c*/ 	.word	0x00000000
        /*0040*/ 	.short	0x0005
        /*0042*/ 	.short	0x0028
        /*0044*/ 	.byte	0x00, 0xf5, 0x21, 0x00


	//----- nvinfo : EIATTR_KPARAM_INFO
	.align		4
.L_41:
        /*0048*/ 	.byte	0x04, 0x17
        /*004a*/ 	.short	(.L_43 - .L_42)
.L_42:
        /*004c*/ 	.word	0x00000000
        /*0050*/ 	.short	0x0004
        /*0052*/ 	.short	0x0020
        /*0054*/ 	.byte	0x00, 0xf5, 0x21, 0x00


	//----- nvinfo : EIATTR_KPARAM_INFO
	.align		4
.L_43:
        /*0058*/ 	.byte	0x04, 0x17
        /*005a*/ 	.short	(.L_45 - .L_44)
.L_44:
        /*005c*/ 	.word	0x00000000
        /*0060*/ 	.short	0x0003
        /*0062*/ 	.short	0x0018
        /*0064*/ 	.byte	0x00, 0xf5, 0x21, 0x00


	//----- nvinfo : EIATTR_KPARAM_INFO
	.align		4
.L_45:
        /*0068*/ 	.byte	0x04, 0x17
        /*006a*/ 	.short	(.L_47 - .L_46)
.L_46:
        /*006c*/ 	.word	0x00000000
        /*0070*/ 	.short	0x0002
        /*0072*/ 	.short	0x0010
        /*0074*/ 	.byte	0x00, 0xf5, 0x21, 0x00


	//----- nvinfo : EIATTR_KPARAM_INFO
	.align		4
.L_47:
        /*0078*/ 	.byte	0x04, 0x17
        /*007a*/ 	.short	(.L_49 - .L_48)
.L_48:
        /*007c*/ 	.word	0x00000000
        /*0080*/ 	.short	0x0001
        /*0082*/ 	.short	0x0008
        /*0084*/ 	.byte	0x00, 0xf5, 0x21, 0x00


	//----- nvinfo : EIATTR_KPARAM_INFO
	.align		4
.L_49:
        /*0088*/ 	.byte	0x04, 0x17
        /*008a*/ 	.short	(.L_51 - .L_50)
.L_50:
        /*008c*/ 	.word	0x00000000
        /*0090*/ 	.short	0x0000
        /*0092*/ 	.short	0x0000
        /*0094*/ 	.byte	0x00, 0xf5, 0x21, 0x00


	//----- nvinfo : EIATTR_SPARSE_MMA_MASK
	.align		4
.L_51:
        /*0098*/ 	.byte	0x03, 0x50
        /*009a*/ 	.short	0x0000


	//----- nvinfo : EIATTR_MAXREG_COUNT
	.align		4
        /*009c*/ 	.byte	0x03, 0x1b
        /*009e*/ 	.short	0x00ff


	//----- nvinfo : EIATTR_MERCURY_ISA_VERSION
	.align		4
        /*00a0*/ 	.byte	0x03, 0x5f
        /*00a2*/ 	.short	0x0101


	//----- nvinfo : EIATTR_VRC_CTA_INIT_COUNT
	.align		4
        /*00a4*/ 	.byte	0x02, 0x4a
	.zero		1
	.zero		1


	//----- nvinfo : EIATTR_EXIT_INSTR_OFFSETS
	.align		4
        /*00a8*/ 	.byte	0x04, 0x1c
        /*00aa*/ 	.short	(.L_53 - .L_52)


	//   ....[0]....
.L_52:
        /*00ac*/ 	.word	0x00000070


	//   ....[1]....
        /*00b0*/ 	.word	0x000000d0


	//   ....[2]....
        /*00b4*/ 	.word	0x000007d0


	//----- nvinfo : EIATTR_CRS_STACK_SIZE
	.align		4
.L_53:
        /*00b8*/ 	.byte	0x04, 0x1e
        /*00ba*/ 	.short	(.L_55 - .L_54)
.L_54:
        /*00bc*/ 	.word	0x00000000


	//----- nvinfo : EIATTR_CBANK_PARAM_SIZE
	.align		4
.L_55:
        /*00c0*/ 	.byte	0x03, 0x19
        /*00c2*/ 	.short	0x003c


	//----- nvinfo : EIATTR_PARAM_CBANK
	.align		4
        /*00c4*/ 	.byte	0x04, 0x0a
        /*00c6*/ 	.short	(.L_57 - .L_56)
	.align		4
.L_56:
        /*00c8*/ 	.word	index@(.nv.constant0._Z6color1PiS_S_S_S_S_iii)
        /*00cc*/ 	.short	0x0380
        /*00ce*/ 	.short	0x003c


	//----- nvinfo : EIATTR_SW_WAR
	.align		4
.L_57:
        /*00d0*/ 	.byte	0x04, 0x36
        /*00d2*/ 	.short	(.L_59 - .L_58)
.L_58:
        /*00d4*/ 	.word	0x00000008
.L_59:


//--------------------- .nv.callgraph             --------------------------
	.section	.nv.callgraph,"",@"SHT_CUDA_CALLGRAPH"
	.align	4
	.sectionentsize	8
	.align		4
        /*0000*/ 	.word	0x00000000
	.align		4
        /*0004*/ 	.word	0xffffffff
	.align		4
        /*0008*/ 	.word	0x00000000
	.align		4
        /*000c*/ 	.word	0xfffffffe
	.align		4
        /*0010*/ 	.word	0x00000000
	.align		4
        /*0014*/ 	.word	0xfffffffd
	.align		4
        /*0018*/ 	.word	0x00000000
	.align		4
        /*001c*/ 	.word	0xfffffffc


//--------------------- .text._Z6color2PiS_S_iii  --------------------------
	.section	.text._Z6color2PiS_S_iii,"ax",@progbits
	.align	128
        .global         _Z6color2PiS_S_iii
        .type           _Z6color2PiS_S_iii,@function
        .size           _Z6color2PiS_S_iii,(.L_x_8 - _Z6color2PiS_S_iii)
        .other          _Z6color2PiS_S_iii,@"STO_CUDA_ENTRY STV_DEFAULT"
_Z6color2PiS_S_iii:
.text._Z6color2PiS_S_iii:
[----:B------:R-:W-:Y:S01]  /*0000*/  LDC R1, c[0x0][0x37c] ;  /* 0x0000df00ff017b82 */ /* 0x000fe20000000800 */
[----:B------:R-:W0:Y:S07]  /*0010*/  S2R R0, SR_TID.X ;  /* 0x0000000000007919 */ /* 0x000e2e0000002100 */
[----:B------:R-:W0:Y:S01]  /*0020*/  S2UR UR4, SR_CTAID.X ;  /* 0x00000000000479c3 */ /* 0x000e220000002500 */
[----:B------:R-:W1:Y:S07]  /*0030*/  LDCU UR5, c[0x0][0x39c] ;  /* 0x00007380ff0577ac */ /* 0x000e6e0008000800 */
[----:B------:R-:W0:Y:S02]  /*0040*/  LDC R9, c[0x0][0x360] ;  /* 0x0000d800ff097b82 */ /* 0x000e240000000800 */
[----:B0-----:R-:W-:-:S05]  /*0050*/  IMAD R9, R9, UR4, R0 ;  /* 0x0000000409097c24 */ /* 0x001fca000f8e0200 */
[----:B-1----:R-:W-:-:S13]  /*0060*/  ISETP.GE.AND P0, PT, R9, UR5, PT ;  /* 0x0000000509007c0c */ /* 0x002fda000bf06270 */
[----:B------:R-:W-:Y:S05]  /*0070*/  @P0 EXIT ;  /* 0x000000000000094d */ /* 0x000fea0003800000 */
[----:B------:R-:W0:Y:S01]  /*0080*/  LDC.64 R2, c[0x0][0x388] ;  /* 0x0000e200ff027b82 */ /* 0x000e220000000a00 */
[----:B------:R-:W1:Y:S01]  /*0090*/  LDCU.64 UR4, c[0x0][0x358] ;  /* 0x00006b00ff0477ac */ /* 0x000e620008000a00 */
[----:B0-----:R-:W-:-:S05]  /*00a0*/  IMAD.WIDE R2, R9, 0x4, R2 ;  /* 0x0000000409027825 */ /* 0x001fca00078e0202 */
[----:B-1----:R-:W2:Y:S02]  /*00b0*/  LDG.E R0, desc[UR4][R2.64] ;  /* 0x0000000402007981 */ /* 0x002ea4000c1e1900 */
[----:B--2---:R-:W-:-:S13]  /*00c0*/  ISETP.NE.AND P0, PT, R0, -0x1, PT ;  /* 0xffffffff0000780c */ /* 0x004fda0003f05270 */
[----:B------:R-:W-:Y:S05]  /*00d0*/  @P0 EXIT ;  /* 0x000000000000094d */ /* 0x000fea0003800000 */
[----:B------:R-:W0:Y:S08]  /*00e0*/  LDC.64 R4, c[0x0][0x380] ;  /* 0x0000e000ff047b82 */ /* 0x000e300000000a00 */
[----:B------:R-:W1:Y:S01]  /*00f0*/  LDC.64 R6, c[0x0][0x390] ;  /* 0x0000e400ff067b82 */ /* 0x000e620000000a00 */
[----:B0-----:R-:W-:-:S06]  /*0100*/  IMAD.WIDE R4, R9, 0x4, R4 ;  /* 0x0000000409047825 */ /* 0x001fcc00078e0204 */
[----:B------:R-:W2:Y:S01]  /*0110*/  LDG.E R4, desc[UR4][R4.64] ;  /* 0x0000000404047981 */ /* 0x000ea2000c1e1900 */
[----:B-1----:R-:W-:-:S06]  /*0120*/  IMAD.WIDE R6, R9, 0x4, R6 ;  /* 0x0000000409067825 */ /* 0x002fcc00078e0206 */
[----:B------:R-:W2:Y:S02]  /*0130*/  LDG.E R7, desc[UR4][R6.64] ;  /* 0x0000000406077981 */ /* 0x000ea4000c1e1900 */
[----:B--2---:R-:W-:-:S13]  /*0140*/  ISETP.GE.AND P0, PT, R4, R7, PT ;  /* 0x000000070400720c */ /* 0x004fda0003f06270 */
[----:B------:R-:W-:Y:S05]  /*0150*/  @!P0 EXIT ;  /* 0x000000000000894d */ /* 0x000fea0003800000 */
[----:B------:R-:W0:Y:S02]  /*0160*/  LDC R5, c[0x0][0x398] ;  /* 0x0000e600ff057b82 */ /* 0x000e240000000800 */
[----:B0-----:R-:W-:Y:S01]  /*0170*/  STG.E desc[UR4][R2.64], R5 ;  /* 0x0000000502007986 */ /* 0x001fe2000c101904 */
[----:B------:R-:W-:Y:S05]  /*0180*/  EXIT ;  /* 0x000000000000794d */ /* 0x000fea0003800000 */
.L_x_0:
[----:B------:R-:W-:-:S00]  /*0190*/  BRA `(.L_x_0) ;  /* 0xfffffffc00fc7947 */ /* 0x000fc0000383ffff */
[----:B------:R-:W-:-:S00]  /*01a0*/  NOP ;  /* 0x0000000000007918 */ /* 0x000fc00000000000 */
        /* <DEDUP_REMOVED lines=13> */
.L_x_8:


//--------------------- .text._Z6color1PiS_S_S_S_S_iii --------------------------
	.section	.text._Z6color1PiS_S_S_S_S_iii,"ax",@progbits
	.align	128
        .global         _Z6color1PiS_S_S_S_S_iii
        .type           _Z6color1PiS_S_S_S_S_iii,@function
        .size           _Z6color1PiS_S_S_S_S_iii,(.L_x_9 - _Z6color1PiS_S_S_S_S_iii)
        .other          _Z6color1PiS_S_S_S_S_iii,@"STO_CUDA_ENTRY STV_DEFAULT"
_Z6color1PiS_S_S_S_S_iii:
.text._Z6color1PiS_S_S_S_S_iii:
        /* <DEDUP_REMOVED lines=10> */
[----:B0-----:R-:W-:-:S06]  /*00a0*/  IMAD.WIDE R2, R0, 0x4, R2 ;  /* 0x0000000400027825 */ /* 0x001fcc00078e0202 */
[----:B-1----:R-:W2:Y:S02]  /*00b0*/  LDG.E R2, desc[UR4][R2.64] ;  /* 0x0000000402027981 */ /* 0x002ea4000c1e1900 */
[----:B--2---:R-:W-:-:S13]  /*00c0*/  ISETP.NE.AND P0, PT, R2, -0x1, PT ;  /* 0xffffffff0200780c */ /* 0x004fda0003f05270 */
[----:B------:R-:W-:Y:S05]  /*00d0*/  @P0 EXIT ;  /* 0x000000000000094d */ /* 0x000fea0003800000 */
[----:B------:R-:W0:Y:S01]  /*00e0*/  LDC.64 R2, c[0x0][0x380] ;  /* 0x0000e000ff027b82 */ /* 0x000e220000000a00 */
[----:B------:R-:W1:Y:S01]  /*00f0*/  LDCU UR7, c[0x0][0x3b8] ;  /* 0x00007700ff0777ac */ /* 0x000e620008000800 */
[----:B------:R-:W-:-:S05]  /*0100*/  VIADD R4, R0, 0x1 ;  /* 0x0000000100047836 */ /* 0x000fca0000000000 */
[----:B------:R-:W-:Y:S01]  /*0110*/  ISETP.GE.AND P0, PT, R4, UR6, PT ;  /* 0x0000000604007c0c */ /* 0x000fe2000bf06270 */
[----:B-1----:R-:W-:Y:S02]  /*0120*/  IMAD.U32 R11, RZ, RZ, UR7 ;  /* 0x00000007ff0b7e24 */ /* 0x002fe4000f8e00ff */
[----:B0-----:R-:W-:-:S10]  /*0130*/  IMAD.WIDE R2, R0, 0x4, R2 ;  /* 0x0000000400027825 */ /* 0x001fd400078e0202 */
[----:B------:R-:W2:Y:S04]  /*0140*/  @!P0 LDG.E R11, desc[UR4][R2.64+0x4] ;  /* 0x00000404020b8981 */ /* 0x000ea8000c1e1900 */
[----:B------:R-:W2:Y:S01]  /*0150*/  LDG.E R8, desc[UR4][R2.64] ;  /* 0x0000000402087981 */ /* 0x000ea2000c1e1900 */
[----:B------:R-:W-:Y:S01]  /*0160*/  BSSY.RECONVERGENT B0, `(.L_x_1) ;  /* 0x0000063000007945 */ /* 0x000fe20003800200 */
[----:B------:R-:W-:Y:S02]  /*0170*/  MOV R9, 0xffffffff ;  /* 0xffffffff00097802 */ /* 0x000fe40000000f00 */
[----:B--2---:R-:W-:-:S13]  /*0180*/  ISETP.GE.AND P0, PT, R8, R11, PT ;  /* 0x0000000b0800720c */ /* 0x004fda0003f06270 */
[----:B------:R-:W-:Y:S05]  /*0190*/  @P0 BRA `(.L_x_2) ;  /* 0x00000004007c0947 */ /* 0x000fea0003800000 */
[----:B------:R-:W-:Y:S01]  /*01a0*/  IMAD.IADD R2, R8, 0x1, -R11 ;  /* 0x0000000108027824 */ /* 0x000fe200078e0a0b */
[----:B------:R-:W-:Y:S01]  /*01b0*/  BSSY.RECONVERGENT B1, `(.L_x_3) ;  /* 0x0000047000017945 */ /* 0x000fe20003800200 */
[C-C-:B------:R-:W-:Y:S01]  /*01c0*/  IMAD.IADD R12, R11.reuse, 0x1, -R8.reuse ;  /* 0x000000010b0c7824 */ /* 0x140fe200078e0a08 */
[----:B------:R-:W-:Y:S01]  /*01d0*/  IADD3 R11, PT, PT, R11, -0x1, RZ ;  /* 0xffffffff0b0b7810 */ /* 0x000fe20007ffe0ff */
[----:B------:R-:W-:Y:S01]  /*01e0*/  IMAD.MOV.U32 R9, RZ, RZ, -0x1 ;  /* 0xffffffffff097424 */ /* 0x000fe200078e00ff */
[----:B------:R-:W-:Y:S01]  /*01f0*/  ISETP.GT.U32.AND P1, PT, R2, -0x4, PT ;  /* 0xfffffffc0200780c */ /* 0x000fe20003f24070 */
[----:B------:R-:W-:Y:S01]  /*0200*/  IMAD.MOV.U32 R13, RZ, RZ, R8 ;  /* 0x000000ffff0d7224 */ /* 0x000fe200078e0008 */
[----:B------:R-:W-:-:S04]  /*0210*/  LOP3.LUT R10, R12, 0x3, RZ, 0xc0, !PT ;  /* 0x000000030c0a7812 */ /* 0x000fc800078ec0ff */
[----:B------:R-:W-:-:S07]  /*0220*/  ISETP.NE.AND P0, PT, R10, RZ, PT ;  /* 0x000000ff0a00720c */ /* 0x000fce0003f05270 */
[----:B------:R-:W-:Y:S06]  /*0230*/  @P1 BRA `(.L_x_4) ;  /* 0x0000000000f81947 */ /* 0x000fec0003800000 */
[----:B------:R-:W0:Y:S01]  /*0240*/  LDC.64 R2, c[0x0][0x388] ;  /* 0x0000e200ff027b82 */ /* 0x000e220000000a00 */
[----:B------:R-:W-:Y:S01]  /*0250*/  LOP3.LUT R12, R12, 0xfffffffc, RZ, 0xc0, !PT ;  /* 0xfffffffc0c0c7812 */ /* 0x000fe200078ec0ff */
[----:B------:R-:W-:Y:S01]  /*0260*/  IMAD.MOV.U32 R9, RZ, RZ, -0x1 ;  /* 0xffffffffff097424 */ /* 0x000fe200078e00ff */
[----:B------:R-:W-:Y:S01]  /*0270*/  ISETP.NE.AND P1, PT, R8, R11, PT ;  /* 0x0000000b0800720c */ /* 0x000fe20003f25270 */
[----:B------:R-:W-:Y:S01]  /*0280*/  IMAD.MOV.U32 R13, RZ, RZ, R8 ;  /* 0x000000ffff0d7224 */ /* 0x000fe200078e0008 */
[----:B------:R-:W-:Y:S02]  /*0290*/  IADD3 R12, PT, PT, -R12, RZ, RZ ;  /* 0x000000ff0c0c7210 */ /* 0x000fe40007ffe1ff */
[----:B0-----:R-:W-:-:S04]  /*02a0*/  IADD3 R2, P2, PT, R2, 0x8, RZ ;  /* 0x0000000802027810 */ /* 0x001fc80007f5e0ff */
[----:B------:R-:W-:-:S09]  /*02b0*/  IADD3.X R3, PT, PT, RZ, R3, RZ, P2, !PT ;  /* 0x00000003ff037210 */ /* 0x000fd200017fe4ff */
.L_x_5:
[----:B------:R-:W-:Y:S01]  /*02c0*/  IMAD.WIDE R4, R13, 0x4, R2 ;  /* 0x000000040d047825 */ /* 0x000fe200078e0202 */
[----:B------:R-:W0:Y:S04]  /*02d0*/  LDC.64 R6, c[0x0][0x398] ;  /* 0x0000e600ff067b82 */ /* 0x000e280000000a00 */
[----:B------:R-:W0:Y:S02]  /*02e0*/  LDG.E R15, desc[UR4][R4.64+-0x8] ;  /* 0xfffff804040f7981 */ /* 0x000e24000c1e1900 */
[----:B0-----:R-:W-:-:S06]  /*02f0*/  IMAD.WIDE R14, R15, 0x4, R6 ;  /* 0x000000040f0e7825 */ /* 0x001fcc00078e0206 */
[----:B------:R-:W2:Y:S02]  /*0300*/  LDG.E R14, desc[UR4][R14.64] ;  /* 0x000000040e0e7981 */ /* 0x000ea4000c1e1900 */
[----:B--2---:R-:W-:-:S13]  /*0310*/  ISETP.NE.OR P4, PT, R14, -0x1, !P1 ;  /* 0xffffffff0e00780c */ /* 0x004fda0004f85670 */
[----:B------:R-:W0:Y:S01]  /*0320*/  @!P4 LDC.64 R16, c[0x0][0x3a0] ;  /* 0x0000e800ff10cb82 */ /* 0x000e220000000a00 */
[----:B------:R-:W-:-:S07]  /*0330*/  @!P4 IMAD.MOV.U32 R27, RZ, RZ, 0x1 ;  /* 0x00000001ff1bc424 */ /* 0x000fce00078e00ff */
[----:B------:R-:W1:Y:S01]  /*0340*/  @!P4 LDC.64 R22, c[0x0][0x390] ;  /* 0x0000e400ff16cb82 */ /* 0x000e620000000a00 */
[----:B0-----:R0:W-:Y:S04]  /*0350*/  @!P4 STG.E desc[UR4][R16.64], R27 ;  /* 0x0000001b1000c986 */ /* 0x0011e8000c101904 */
[----:B------:R-:W2:Y:S04]  /*0360*/  LDG.E R21, desc[UR4][R4.64+-0x4] ;  /* 0xfffffc0404157981 */ /* 0x000ea8000c1e1900 */
[----:B------:R-:W1:Y:S01]  /*0370*/  @!P4 LDG.E R25, desc[UR4][R4.64+-0x8] ;  /* 0xfffff8040419c981 */ /* 0x000e62000c1e1900 */
[----:B--2---:R-:W-:-:S06]  /*0380*/  IMAD.WIDE R20, R21, 0x4, R6 ;  /* 0x0000000415147825 */ /* 0x004fcc00078e0206 */
[----:B------:R-:W2:Y:S01]  /*0390*/  LDG.E R20, desc[UR4][R20.64] ;  /* 0x0000000414147981 */ /* 0x000ea2000c1e1900 */
[----:B-1----:R-:W-:-:S06]  /*03a0*/  @!P4 IMAD.WIDE R14, R25, 0x4, R22 ;  /* 0x00000004190ec825 */ /* 0x002fcc00078e0216 */
[----:B------:R-:W3:Y:S01]  /*03b0*/  @!P4 LDG.E R14, desc[UR4][R14.64] ;  /* 0x000000040e0ec981 */ /* 0x000ee2000c1e1900 */
[----:B--2---:R-:W-:-:S13]  /*03c0*/  ISETP.NE.OR P5, PT, R20, -0x1, !P1 ;  /* 0xffffffff1400780c */ /* 0x004fda0004fa5670 */
[----:B------:R-:W1:Y:S01]  /*03d0*/  @!P5 LDC.64 R18, c[0x0][0x3a0] ;  /* 0x0000e800ff12db82 */ /* 0x000e620000000a00 */
[----:B------:R-:W-:-:S07]  /*03e0*/  @!P5 MOV R29, 0x1 ;  /* 0x00000001001dd802 */ /* 0x000fce0000000f00 */
[----:B------:R-:W2:Y:S01]  /*03f0*/  @!P5 LDC.64 R20, c[0x0][0x390] ;  /* 0x0000e400ff14db82 */ /* 0x000ea20000000a00 */
[----:B-1----:R1:W-:Y:S04]  /*0400*/  @!P5 STG.E desc[UR4][R18.64], R29 ;  /* 0x0000001d1200d986 */ /* 0x0023e8000c101904 */
[----:B------:R-:W4:Y:S04]  /*0410*/  LDG.E R23, desc[UR4][R4.64] ;  /* 0x0000000404177981 */ /* 0x000f28000c1e1900 */
[----:B------:R-:W2:Y:S01]  /*0420*/  @!P5 LDG.E R25, desc[UR4][R4.64+-0x4] ;  /* 0xfffffc040419d981 */ /* 0x000ea2000c1e1900 */
[----:B----4-:R-:W-:-:S06]  /*0430*/  IMAD.WIDE R22, R23, 0x4, R6 ;  /* 0x0000000417167825 */ /* 0x010fcc00078e0206 */
[----:B------:R-:W4:Y:S01]  /*0440*/  LDG.E R22, desc[UR4][R22.64] ;  /* 0x0000000416167981 */ /* 0x000f22000c1e1900 */
[----:B--2---:R-:W-:-:S06]  /*0450*/  @!P5 IMAD.WIDE R20, R25, 0x4, R20 ;  /* 0x000000041914d825 */ /* 0x004fcc00078e0214 */
[----:B------:R-:W2:Y:S01]  /*0460*/  @!P5 LDG.E R20, desc[UR4][R20.64] ;  /* 0x000000041414d981 */ /* 0x000ea2000c1e1900 */
[----:B----4-:R-:W-:-:S13]  /*0470*/  ISETP.NE.OR P3, PT, R22, -0x1, !P1 ;  /* 0xffffffff1600780c */ /* 0x010fda0004f65670 */
[----:B0-----:R-:W0:Y:S01]  /*0480*/  @!P3 LDC.64 R16, c[0x0][0x3a0] ;  /* 0x0000e800ff10bb82 */ /* 0x001e220000000a00 */
[----:B------:R-:W-:-:S07]  /*0490*/  @!P3 IMAD.MOV.U32 R27, RZ, RZ, 0x1 ;  /* 0x00000001ff1bb424 */ /* 0x000fce00078e00ff */
[----:B-1----:R-:W1:Y:S01]  /*04a0*/  @!P3 LDC.64 R18, c[0x0][0x390] ;  /* 0x0000e400ff12bb82 */ /* 0x002e620000000a00 */
[----:B0-----:R0:W-:Y:S04]  /*04b0*/  @!P3 STG.E desc[UR4][R16.64], R27 ;  /* 0x0000001b1000b986 */ /* 0x0011e8000c101904 */
[----:B------:R-:W4:Y:S04]  /*04c0*/  LDG.E R25, desc[UR4][R4.64+0x4] ;  /* 0x0000040404197981 */ /* 0x000f28000c1e1900 */
[----:B------:R-:W1:Y:S01]  /*04d0*/  @!P3 LDG.E R15, desc[UR4][R4.64] ;  /* 0x00000004040fb981 */ /* 0x000e62000c1e1900 */
[----:B----4-:R-:W-:-:S06]  /*04e0*/  IMAD.WIDE R24, R25, 0x4, R6 ;  /* 0x0000000419187825 */ /* 0x010fcc00078e0206 */
[----:B------:R-:W4:Y:S01]  /*04f0*/  LDG.E R24, desc[UR4][R24.64] ;  /* 0x0000000418187981 */ /* 0x000f22000c1e1900 */
[----:B-1----:R-:W-:-:S06]  /*0500*/  @!P3 IMAD.WIDE R18, R15, 0x4, R18 ;  /* 0x000000040f12b825 */ /* 0x002fcc00078e0212 */
[----:B------:R-:W5:Y:S01]  /*0510*/  @!P3 LDG.E R18, desc[UR4][R18.64] ;  /* 0x000000041212b981 */ /* 0x000f62000c1e1900 */
[----:B----4-:R-:W-:-:S13]  /*0520*/  ISETP.NE.OR P2, PT, R24, -0x1, !P1 ;  /* 0xffffffff1800780c */ /* 0x010fda0004f45670 */
[----:B------:R-:W1:Y:S01]  /*0530*/  @!P2 LDC.64 R6, c[0x0][0x3a0] ;  /* 0x0000e800ff06ab82 */ /* 0x000e620000000a00 */
[----:B------:R-:W-:-:S07]  /*0540*/  @!P2 MOV R23, 0x1 ;  /* 0x000000010017a802 */ /* 0x000fce0000000f00 */
[----:B0-----:R-:W0:Y:S01]  /*0550*/  @!P2 LDC.64 R16, c[0x0][0x390] ;  /* 0x0000e400ff10ab82 */ /* 0x001e220000000a00 */
[----:B-1----:R1:W-:Y:S04]  /*0560*/  @!P2 STG.E desc[UR4][R6.64], R23 ;  /* 0x000000170600a986 */ /* 0x0023e8000c101904 */
[----:B------:R-:W0:Y:S01]  /*0570*/  @!P2 LDG.E R15, desc[UR4][R4.64+0x4] ;  /* 0x00000404040fa981 */ /* 0x000e22000c1e1900 */
[----:B------:R-:W-:Y:S01]  /*0580*/  VIADD R12, R12, 0x4 ;  /* 0x000000040c0c7836 */ /* 0x000fe20000000000 */
[----:B---3--:R-:W-:-:S04]  /*0590*/  @!P4 VIMNMX R9, PT, PT, R9, R14, !PT ;  /* 0x0000000e0909c248 */ /* 0x008fc80007fe0100 */
[----:B------:R-:W-:Y:S01]  /*05a0*/  ISETP.NE.AND P4, PT, R12, RZ, PT ;  /* 0x000000ff0c00720c */ /* 0x000fe20003f85270 */
[----:B0-----:R-:W-:-:S06]  /*05b0*/  @!P2 IMAD.WIDE R16, R15, 0x4, R16 ;  /* 0x000000040f10a825 */ /* 0x001fcc00078e0210 */
[----:B------:R-:W3:Y:S01]  /*05c0*/  @!P2 LDG.E R16, desc[UR4][R16.64] ;  /* 0x000000041010a981 */ /* 0x000ee2000c1e1900 */
[----:B--2---:R-:W-:-:S04]  /*05d0*/  @!P5 VIMNMX R9, PT, PT, R9, R20, !PT ;  /* 0x000000140909d248 */ /* 0x004fc80007fe0100 */
[----:B-----5:R-:W-:Y:S02]  /*05e0*/  @!P3 VIMNMX R9, PT, PT, R9, R18, !PT ;  /* 0x000000120909b248 */ /* 0x020fe40007fe0100 */
[----:B------:R-:W-:Y:S02]  /*05f0*/  IADD3 R13, PT, PT, R13, 0x4, RZ ;  /* 0x000000040d0d7810 */ /* 0x000fe40007ffe0ff */
[----:B---3--:R-:W-:Y:S01]  /*0600*/  @!P2 VIMNMX R9, PT, PT, R9, R16, !PT ;  /* 0x000000100909a248 */ /* 0x008fe20007fe0100 */
[----:B-1----:R-:W-:Y:S06]  /*0610*/  @P4 BRA `(.L_x_5) ;  /* 0xfffffffc00284947 */ /* 0x002fec000383ffff */
.L_x_4:
[----:B------:R-:W-:Y:S05]  /*0620*/  BSYNC.RECONVERGENT B1 ;  /* 0x0000000000017941 */ /* 0x000fea0003800200 */
.L_x_3:
[----:B------:R-:W-:Y:S05]  /*0630*/  @!P0 BRA `(.L_x_2) ;  /* 0x0000000000548947 */ /* 0x000fea0003800000 */
[----:B------:R-:W0:Y:S01]  /*0640*/  LDC.64 R2, c[0x0][0x398] ;  /* 0x0000e600ff027b82 */ /* 0x000e220000000a00 */
[----:B------:R-:W-:Y:S01]  /*0650*/  ISETP.NE.AND P2, PT, R8, R11, PT ;  /* 0x0000000b0800720c */ /* 0x000fe20003f45270 */
[----:B------:R-:W-:-:S06]  /*0660*/  IMAD.MOV R8, RZ, RZ, -R10 ;  /* 0x000000ffff087224 */ /* 0x000fcc00078e0a0a */
[----:B------:R-:W1:Y:S06]  /*0670*/  LDC.64 R4, c[0x0][0x388] ;  /* 0x0000e200ff047b82 */ /* 0x000e6c0000000a00 */
.L_x_6:
[----:B-1----:R-:W-:-:S05]  /*0680*/  IMAD.WIDE R14, R13, 0x4, R4 ;  /* 0x000000040d0e7825 */ /* 0x002fca00078e0204 */
[----:B------:R-:W0:Y:S02]  /*0690*/  LDG.E R7, desc[UR4][R14.64] ;  /* 0x000000040e077981 */ /* 0x000e24000c1e1900 */
[----:B0-----:R-:W-:-:S06]  /*06a0*/  IMAD.WIDE R6, R7, 0x4, R2 ;  /* 0x0000000407067825 */ /* 0x001fcc00078e0202 */
[----:B------:R-:W2:Y:S02]  /*06b0*/  LDG.E R6, desc[UR4][R6.64] ;  /* 0x0000000406067981 */ /* 0x000ea4000c1e1900 */
[----:B--2---:R-:W-:-:S13]  /*06c0*/  ISETP.NE.OR P0, PT, R6, -0x1, !P2 ;  /* 0xffffffff0600780c */ /* 0x004fda0005705670 */
[----:B------:R-:W0:Y:S01]  /*06d0*/  @!P0 LDC.64 R16, c[0x0][0x3a0] ;  /* 0x0000e800ff108b82 */ /* 0x000e220000000a00 */
[----:B------:R-:W-:-:S07]  /*06e0*/  @!P0 MOV R21, 0x1 ;  /* 0x0000000100158802 */ /* 0x000fce0000000f00 */
[----:B------:R-:W1:Y:S01]  /*06f0*/  @!P0 LDC.64 R10, c[0x0][0x390] ;  /* 0x0000e400ff0a8b82 */ /* 0x000e620000000a00 */
[----:B0-----:R2:W-:Y:S04]  /*0700*/  @!P0 STG.E desc[UR4][R16.64], R21 ;  /* 0x0000001510008986 */ /* 0x0015e8000c101904 */
[----:B------:R-:W1:Y:S01]  /*0710*/  @!P0 LDG.E R19, desc[UR4][R14.64] ;  /* 0x000000040e138981 */ /* 0x000e62000c1e1900 */
[----:B------:R-:W-:-:S05]  /*0720*/  VIADD R8, R8, 0x1 ;  /* 0x0000000108087836 */ /* 0x000fca0000000000 */
[----:B------:R-:W-:Y:S01]  /*0730*/  ISETP.NE.AND P1, PT, R8, RZ, PT ;  /* 0x000000ff0800720c */ /* 0x000fe20003f25270 */
[----:B-1----:R-:W-:-:S06]  /*0740*/  @!P0 IMAD.WIDE R10, R19, 0x4, R10 ;  /* 0x00000004130a8825 */ /* 0x002fcc00078e020a */
[----:B------:R-:W3:Y:S01]  /*0750*/  @!P0 LDG.E R10, desc[UR4][R10.64] ;  /* 0x000000040a0a8981 */ /* 0x000ee2000c1e1900 */
[----:B------:R-:W-:Y:S02]  /*0760*/  IADD3 R13, PT, PT, R13, 0x1, RZ ;  /* 0x000000010d0d7810 */ /* 0x000fe40007ffe0ff */
[----:B---3--:R-:W-:-:S03]  /*0770*/  @!P0 VIMNMX R9, PT, PT, R9, R10, !PT ;  /* 0x0000000a09098248 */ /* 0x008fc60007fe0100 */
[----:B--2---:R-:W-:Y:S05]  /*0780*/  @P1 BRA `(.L_x_6) ;  /* 0xfffffffc00bc1947 */ /* 0x004fea000383ffff */
.L_x_2:
[----:B------:R-:W-:Y:S05]  /*0790*/  BSYNC.RECONVERGENT B0 ;  /* 0x0000000000007941 */ /* 0x000fea0003800200 */
.L_x_1:
[----:B------:R-:W0:Y:S02]  /*07a0*/  LDC.64 R2, c[0x0][0x3a8] ;  /* 0x0000ea00ff027b82 */ /* 0x000e240000000a00 */
[----:B0-----:R-:W-:-:S05]  /*07b0*/  IMAD.WIDE R2, R0, 0x4, R2 ;  /* 0x0000000400027825 */ /* 0x001fca00078e0202 */
[----:B------:R-:W-:Y:S01]  /*07c0*/  STG.E desc[UR4][R2.64], R9 ;  /* 0x0000000902007986 */ /* 0x000fe2000c101904 */
[----:B------:R-:W-:Y:S05]  /*07d0*/  EXIT ;  /* 0x000000000000794d */ /* 0x000fea0003800000 */
.L_x_7:
        /* <DEDUP_REMOVED lines=10> */
.L_x_9:


//--------------------- .nv.shared.reserved.0     --------------------------
	.section	.nv.shared.reserved.0,"aw",@nobits
	.weak		__nv_reservedSMEM_offset_0_alias
	.size		__nv_reservedSMEM_offset_0_alias, 0, 64
	.other		__nv_reservedSMEM_offset_0_alias,@"STO_CUDA_RESERVED_SHARED STV_DEFAULT"
__nv_reservedSMEM_offset_0_alias:
	.zero		0
	.zero		64


//--------------------- .nv.constant0._Z6color2PiS_S_iii --------------------------
	.section	.nv.constant0._Z6color2PiS_S_iii,"a",@progbits
	.sectionflags	@""
	.align	4
.nv.constant0._Z6color2PiS_S_iii:
	.zero		932


//--------------------- .nv.constant0._Z6color1PiS_S_S_S_S_iii --------------------------
	.section	.nv.constant0._Z6color1PiS_S_S_S_S_iii,"a",@progbits
	.sectionflags	@""
	.align	4
.nv.constant0._Z6color1PiS_S_S_S_S_iii:
	.zero		956


//--------------------- SYMBOLS --------------------------

	.type		.nv.reservedSmem.offset0,@object
	.size		.nv.reservedSmem.offset0,0x4
